//
// Generated by NVIDIA NVVM Compiler
//
// Compiler Build ID: CL-36424714
// Cuda compilation tools, release 13.0, V13.0.88
// Based on NVVM 20.0.0
//

.version 9.0
.target sm_100
.address_size 64

	// .globl	_Z3dotPfS_S_
// _ZZ3dotPfS_S_E5cache has been demoted

.visible .entry _Z3dotPfS_S_(
	.param .u64 .ptr .align 1 _Z3dotPfS_S__param_0,
	.param .u64 .ptr .align 1 _Z3dotPfS_S__param_1,
	.param .u64 .ptr .align 1 _Z3dotPfS_S__param_2
)
{
	.reg .pred 	%p<7>;
	.reg .b32 	%r<16>;
	.reg .b32 	%f<15>;
	.reg .b64 	%rd<12>;
	// demoted variable
	.shared .align 4 .b8 _ZZ3dotPfS_S_E5cache[16];
	ld.param.u64 	%rd3, [_Z3dotPfS_S__param_0];
	ld.param.u64 	%rd4, [_Z3dotPfS_S__param_1];
	ld.param.u64 	%rd5, [_Z3dotPfS_S__param_2];
	mov.u32 	%r1, %tid.x;
	mov.u32 	%r2, %ctaid.x;
	mov.u32 	%r15, %ntid.x;
	mad.lo.s32 	%r14, %r2, %r15, %r1;
	setp.gt.s32 	%p1, %r14, 15;
	mov.f32 	%f14, 0f00000000;
	@%p1 bra 	$L__BB0_3;
	mov.u32 	%r11, %nctaid.x;
	mul.lo.s32 	%r5, %r15, %r11;
	cvta.to.global.u64 	%rd1, %rd3;
	cvta.to.global.u64 	%rd2, %rd4;
	mov.f32 	%f14, 0f00000000;
$L__BB0_2:
	mul.wide.s32 	%rd6, %r14, 4;
	add.s64 	%rd7, %rd1, %rd6;
	ld.global.f32 	%f6, [%rd7];
	add.s64 	%rd8, %rd2, %rd6;
	ld.global.f32 	%f7, [%rd8];
	add.f32 	%f8, %f6, %f7;
	add.f32 	%f14, %f14, %f8;
	add.s32 	%r14, %r14, %r5;
	setp.lt.s32 	%p2, %r14, 16;
	@%p2 bra 	$L__BB0_2;
$L__BB0_3:
	shl.b32 	%r12, %r1, 2;
	mov.u32 	%r13, _ZZ3dotPfS_S_E5cache;
	add.s32 	%r8, %r13, %r12;
	st.shared.f32 	[%r8], %f14;
	bar.sync 	0;
	setp.lt.u32 	%p3, %r15, 2;
	@%p3 bra 	$L__BB0_7;
$L__BB0_4:
	shr.u32 	%r10, %r15, 1;
	setp.ge.u32 	%p4, %r1, %r10;
	@%p4 bra 	$L__BB0_6;
	ld.shared.f32 	%f9, [%r8+4];
	ld.shared.f32 	%f10, [%r8];
	add.f32 	%f11, %f9, %f10;
	st.shared.f32 	[%r8], %f11;
$L__BB0_6:
	bar.sync 	0;
	setp.gt.u32 	%p5, %r15, 3;
	mov.u32 	%r15, %r10;
	@%p5 bra 	$L__BB0_4;
$L__BB0_7:
	setp.ne.s32 	%p6, %r1, 0;
	@%p6 bra 	$L__BB0_9;
	ld.shared.f32 	%f12, [_ZZ3dotPfS_S_E5cache];
	cvta.to.global.u64 	%rd9, %rd5;
	mul.wide.u32 	%rd10, %r2, 4;
	add.s64 	%rd11, %rd9, %rd10;
	st.global.f32 	[%rd11], %f12;
$L__BB0_9:
	ret;

}


// ===== COMPILED SASS (sm_100) =====

	.target	sm_100

	.elftype	@"ET_EXEC"


//--------------------- .note.nv.tkinfo           --------------------------
	.section	.note.nv.tkinfo,"",@"SHT_NOTE"
	.sectionflags	@"SHF_NOTE_NV_TKINFO"
	.tkinfo
        /*0018*/ 	.word	0x00000002
        /*0030*/ 	.string	""
        /*0030*/ 	.string	"ptxas"
        /*0030*/ 	.string	"Cuda compilation tools, release 13.0, V13.0.88"
        /*0030*/ 	.string	"Build cuda_13.0.r13.0/compiler.36424714_0"
        /*0030*/ 	.string	"-arch sm_100 -m 64 "



//--------------------- .note.nv.cuinfo           --------------------------
	.section	.note.nv.cuinfo,"",@"SHT_NOTE"
	.sectionflags	@"SHF_NOTE_NV_CUINFO"
        /*0018*/ 	.short	0x0002
        /*001a*/ 	.short	0x0064
        /*001c*/ 	.short	0x0082
	.zero		2


//--------------------- .nv.info                  --------------------------
	.section	.nv.info,"",@"SHT_CUDA_INFO"
	.align	4


	//----- nvinfo : EIATTR_REGCOUNT
	.align		4
        /*0000*/ 	.byte	0x04, 0x2f
        /*0002*/ 	.short	(.L_1 - .L_0)
	.align		4
.L_0:
        /*0004*/ 	.word	index@(_Z3dotPfS_S_)
        /*0008*/ 	.word	0x00000012


	//----- nvinfo : EIATTR_FRAME_SIZE
	.align		4
.L_1:
        /*000c*/ 	.byte	0x04, 0x11
        /*000e*/ 	.short	(.L_3 - .L_2)
	.align		4
.L_2:
        /*0010*/ 	.word	index@(_Z3dotPfS_S_)
        /*0014*/ 	.word	0x00000000


	//----- nvinfo : EIATTR_MIN_STACK_SIZE
	.align		4
.L_3:
        /*0018*/ 	.byte	0x04, 0x12
        /*001a*/ 	.short	(.L_5 - .L_4)
	.align		4
.L_4:
        /*001c*/ 	.word	index@(_Z3dotPfS_S_)
        /*0020*/ 	.word	0x00000000
.L_5:


//--------------------- .nv.compat                --------------------------
	.section	.nv.compat,"",@"SHT_CUDA_COMPAT_INFO"
	.align	4
        /*0000*/ 	.byte	0x02, 0x09, 0x00, 0x00, 0x02, 0x02, 0x01, 0x00, 0x02, 0x05, 0x05, 0x00, 0x03, 0x07, 0x01, 0x01
        /*0010*/ 	.byte	0x02, 0x03, 0x00, 0x00, 0x02, 0x06, 0x01, 0x00, 0x04, 0x0b, 0x08, 0x00, 0x09, 0x00, 0x00, 0x00
        /*0020*/ 	.byte	0x00, 0x00, 0x00, 0x00


//--------------------- .nv.info._Z3dotPfS_S_     --------------------------
	.section	.nv.info._Z3dotPfS_S_,"",@"SHT_CUDA_INFO"
	.sectionflags	@""
	.align	4


	//----- nvinfo : EIATTR_CUDA_API_VERSION
	.align		4
        /*0000*/ 	.byte	0x04, 0x37
        /*0002*/ 	.short	(.L_7 - .L_6)
.L_6:
        /*0004*/ 	.word	0x00000082


	//----- nvinfo : EIATTR_KPARAM_INFO
	.align		4
.L_7:
        /*0008*/ 	.byte	0x04, 0x17
        /*000a*/ 	.short	(.L_9 - .L_8)
.L_8:
        /*000c*/ 	.word	0x00000000
        /*0010*/ 	.short	0x0002
        /*0012*/ 	.short	0x0010
        /*0014*/ 	.byte	0x00, 0xf5, 0x21, 0x00


	//----- nvinfo : EIATTR_KPARAM_INFO
	.align		4
.L_9:
        /*0018*/ 	.byte	0x04, 0x17
        /*001a*/ 	.short	(.L_11 - .L_10)
.L_10:
        /*001c*/ 	.word	0x00000000
        /*0020*/ 	.short	0x0001
        /*0022*/ 	.short	0x0008
        /*0024*/ 	.byte	0x00, 0xf5, 0x21, 0x00


	//----- nvinfo : EIATTR_KPARAM_INFO
	.align		4
.L_11:
        /*0028*/ 	.byte	0x04, 0x17
        /*002a*/ 	.short	(.L_13 - .L_12)
.L_12:
        /*002c*/ 	.word	0x00000000
        /*0030*/ 	.short	0x0000
        /*0032*/ 	.short	0x0000
        /*0034*/ 	.byte	0x00, 0xf5, 0x21, 0x00


	//----- nvinfo : EIATTR_SPARSE_MMA_MASK
	.align		4
.L_13:
        /*0038*/ 	.byte	0x03, 0x50
        /*003a*/ 	.short	0x0000


	//----- nvinfo : EIATTR_MAXREG_COUNT
	.align		4
        /*003c*/ 	.byte	0x03, 0x1b
        /*003e*/ 	.short	0x00ff


	//----- nvinfo : EIATTR_NUM_BARRIERS
	.align		4
        /*0040*/ 	.byte	0x02, 0x4c
        /*0042*/ 	.byte	0x01
	.zero		1


	//----- nvinfo : EIATTR_MERCURY_ISA_VERSION
	.align		4
        /*0044*/ 	.byte	0x03, 0x5f
        /*0046*/ 	.short	0x0101


	//----- nvinfo : EIATTR_VRC_CTA_INIT_COUNT
	.align		4
        /*0048*/ 	.byte	0x02, 0x4a
	.zero		1
	.zero		1


	//----- nvinfo : EIATTR_EXIT_INSTR_OFFSETS
	.align		4
        /*004c*/ 	.byte	0x04, 0x1c
        /*004e*/ 	.short	(.L_15 - .L_14)


	//   ....[0]....
.L_14:
        /*0050*/ 	.word	0x000002c0


	//   ....[1]....
        /*0054*/ 	.word	0x00000340


	//----- nvinfo : EIATTR_CRS_STACK_SIZE
	.align		4
.L_15:
        /*0058*/ 	.byte	0x04, 0x1e
        /*005a*/ 	.short	(.L_17 - .L_16)
.L_16:
        /*005c*/ 	.word	0x00000000


	//----- nvinfo : EIATTR_CBANK_PARAM_SIZE
	.align		4
.L_17:
        /*0060*/ 	.byte	0x03, 0x19
        /*0062*/ 	.short	0x0018


	//----- nvinfo : EIATTR_PARAM_CBANK
	.align		4
        /*0064*/ 	.byte	0x04, 0x0a
        /*0066*/ 	.short	(.L_19 - .L_18)
	.align		4
.L_18:
        /*0068*/ 	.word	index@(.nv.constant0._Z3dotPfS_S_)
        /*006c*/ 	.short	0x0380
        /*006e*/ 	.short	0x0018


	//----- nvinfo : EIATTR_SW_WAR
	.align		4
.L_19:
        /*0070*/ 	.byte	0x04, 0x36
        /*0072*/ 	.short	(.L_21 - .L_20)
.L_20:
        /*0074*/ 	.word	0x00000008
.L_21:


//--------------------- .nv.callgraph             --------------------------
	.section	.nv.callgraph,"",@"SHT_CUDA_CALLGRAPH"
	.align	4
	.sectionentsize	8
	.align		4
        /*0000*/ 	.word	0x00000000
	.align		4
        /*0004*/ 	.word	0xffffffff
	.align		4
        /*0008*/ 	.word	0x00000000
	.align		4
        /*000c*/ 	.word	0xfffffffe
	.align		4
        /*0010*/ 	.word	0x00000000
	.align		4
        /*0014*/ 	.word	0xfffffffd
	.align		4
        /*0018*/ 	.word	0x00000000
	.align		4
        /*001c*/ 	.word	0xfffffffc


//--------------------- .text._Z3dotPfS_S_        --------------------------
	.section	.text._Z3dotPfS_S_,"ax",@progbits
	.align	128
        .global         _Z3dotPfS_S_
        .type           _Z3dotPfS_S_,@function
        .size           _Z3dotPfS_S_,(.L_x_6 - _Z3dotPfS_S_)
        .other          _Z3dotPfS_S_,@"STO_CUDA_ENTRY STV_DEFAULT"
_Z3dotPfS_S_:
.text._Z3dotPfS_S_:
[----:B------:R-:W-:Y:S01]  /*0000*/  LDC R1, c[0x0][0x37c] ;  /* 0x0000df00ff017b82 */ /* 0x000fe20000000800 */
[----:B------:R-:W0:Y:S01]  /*0010*/  S2R R12, SR_TID.X ;  /* 0x00000000000c7919 */ /* 0x000e220000002100 */
[----:B------:R-:W0:Y:S01]  /*0020*/  LDCU UR4, c[0x0][0x360] ;  /* 0x00006c00ff0477ac */ /* 0x000e220008000800 */
[----:B------:R-:W-:Y:S01]  /*0030*/  BSSY.RECONVERGENT B0, `(.L_x_0) ;  /* 0x0000015000007945 */ /* 0x000fe20003800200 */
[----:B------:R-:W-:Y:S01]  /*0040*/  HFMA2 R10, -RZ, RZ, 0, 0 ;  /* 0x00000000ff0a7431 */ /* 0x000fe200000001ff */
[----:B------:R-:W0:Y:S01]  /*0050*/  S2R R13, SR_CTAID.X ;  /* 0x00000000000d7919 */ /* 0x000e220000002500 */
[----:B------:R-:W1:Y:S01]  /*0060*/  LDCU.64 UR8, c[0x0][0x358] ;  /* 0x00006b00ff0877ac */ /* 0x000e620008000a00 */
[----:B0-----:R-:W-:-:S05]  /*0070*/  IMAD R0, R13, UR4, R12 ;  /* 0x000000040d007c24 */ /* 0x001fca000f8e020c */
[----:B------:R-:W-:-:S13]  /*0080*/  ISETP.GT.AND P0, PT, R0, 0xf, PT ;  /* 0x0000000f0000780c */ /* 0x000fda0003f04270 */
[----:B-1----:R-:W-:Y:S05]  /*0090*/  @P0 BRA `(.L_x_1) ;  /* 0x0000000000380947 */ /* 0x002fea0003800000 */
[----:B------:R-:W0:Y:S01]  /*00a0*/  LDC R2, c[0x0][0x370] ;  /* 0x0000dc00ff027b82 */ /* 0x000e220000000800 */
[----:B------:R-:W-:-:S07]  /*00b0*/  MOV R10, RZ ;  /* 0x000000ff000a7202 */ /* 0x000fce0000000f00 */
[----:B------:R-:W1:Y:S08]  /*00c0*/  LDC.64 R6, c[0x0][0x380] ;  /* 0x0000e000ff067b82 */ /* 0x000e700000000a00 */
[----:B------:R-:W2:Y:S01]  /*00d0*/  LDC.64 R8, c[0x0][0x388] ;  /* 0x0000e200ff087b82 */ /* 0x000ea20000000a00 */
[----:B0-----:R-:W-:-:S07]  /*00e0*/  IMAD R15, R2, UR4, RZ ;  /* 0x00000004020f7c24 */ /* 0x001fce000f8e02ff */
.L_x_2:
[----:B-1----:R-:W-:-:S04]  /*00f0*/  IMAD.WIDE R2, R0, 0x4, R6 ;  /* 0x0000000400027825 */ /* 0x002fc800078e0206 */
[----:B--2---:R-:W-:Y:S02]  /*0100*/  IMAD.WIDE R4, R0, 0x4, R8 ;  /* 0x0000000400047825 */ /* 0x004fe400078e0208 */
[----:B------:R-:W2:Y:S04]  /*0110*/  LDG.E R2, desc[UR8][R2.64] ;  /* 0x0000000802027981 */ /* 0x000ea8000c1e1900 */
[----:B------:R-:W2:Y:S01]  /*0120*/  LDG.E R5, desc[UR8][R4.64] ;  /* 0x0000000804057981 */ /* 0x000ea2000c1e1900 */
[----:B------:R-:W-:-:S04]  /*0130*/  IADD3 R0, PT, PT, R15, R0, RZ ;  /* 0x000000000f007210 */ /* 0x000fc80007ffe0ff */
[----:B------:R-:W-:Y:S01]  /*0140*/  ISETP.GE.AND P0, PT, R0, 0x10, PT ;  /* 0x000000100000780c */ /* 0x000fe20003f06270 */
[----:B--2---:R-:W-:-:S04]  /*0150*/  FADD R11, R2, R5 ;  /* 0x00000005020b7221 */ /* 0x004fc80000000000 */
[----:B------:R-:W-:-:S08]  /*0160*/  FADD R10, R11, R10 ;  /* 0x0000000a0b0a7221 */ /* 0x000fd00000000000 */
[----:B------:R-:W-:Y:S05]  /*0170*/  @!P0 BRA `(.L_x_2) ;  /* 0xfffffffc00dc8947 */ /* 0x000fea000383ffff */
.L_x_1:
[----:B------:R-:W-:Y:S05]  /*0180*/  BSYNC.RECONVERGENT B0 ;  /* 0x0000000000007941 */ /* 0x000fea0003800200 */
.L_x_0:
[----:B------:R-:W0:Y:S01]  /*0190*/  S2UR UR6, SR_CgaCtaId ;  /* 0x00000000000679c3 */ /* 0x000e220000008800 */
[----:B------:R-:W-:Y:S01]  /*01a0*/  UMOV UR5, 0x400 ;  /* 0x0000040000057882 */ /* 0x000fe20000000000 */
[----:B------:R-:W-:Y:S01]  /*01b0*/  UISETP.GE.U32.AND UP0, UPT, UR4, 0x2, UPT ;  /* 0x000000020400788c */ /* 0x000fe2000bf06070 */
[----:B------:R-:W-:Y:S01]  /*01c0*/  ISETP.NE.AND P1, PT, R12, RZ, PT ;  /* 0x000000ff0c00720c */ /* 0x000fe20003f25270 */
[----:B0-----:R-:W-:-:S06]  /*01d0*/  ULEA UR5, UR6, UR5, 0x18 ;  /* 0x0000000506057291 */ /* 0x001fcc000f8ec0ff */
[----:B------:R-:W-:-:S05]  /*01e0*/  LEA R3, R12, UR5, 0x2 ;  /* 0x000000050c037c11 */ /* 0x000fca000f8e10ff */
[----:B------:R0:W-:Y:S01]  /*01f0*/  STS [R3], R10 ;  /* 0x0000000a03007388 */ /* 0x0001e20000000800 */
[----:B------:R-:W-:Y:S06]  /*0200*/  BAR.SYNC.DEFER_BLOCKING 0x0 ;  /* 0x0000000000007b1d */ /* 0x000fec0000010000 */
[----:B------:R-:W-:Y:S05]  /*0210*/  BRA.U !UP0, `(.L_x_3) ;  /* 0x0000000108287547 */ /* 0x000fea000b800000 */
.L_x_4:
[----:B------:R-:W-:Y:S02]  /*0220*/  USHF.R.U32.HI UR5, URZ, 0x1, UR4 ;  /* 0x00000001ff057899 */ /* 0x000fe40008011604 */
[----:B------:R-:W-:-:S04]  /*0230*/  UISETP.GT.U32.AND UP0, UPT, UR4, 0x3, UPT ;  /* 0x000000030400788c */ /* 0x000fc8000bf04070 */
[----:B------:R-:W-:Y:S01]  /*0240*/  ISETP.GE.U32.AND P0, PT, R12, UR5, PT ;  /* 0x000000050c007c0c */ /* 0x000fe2000bf06070 */
[----:B------:R-:W-:-:S12]  /*0250*/  UMOV UR4, UR5 ;  /* 0x0000000500047c82 */ /* 0x000fd80008000000 */
[----:B-1----:R-:W-:Y:S04]  /*0260*/  @!P0 LDS R0, [R3+0x4] ;  /* 0x0000040003008984 */ /* 0x002fe80000000800 */
[----:B------:R-:W1:Y:S02]  /*0270*/  @!P0 LDS R5, [R3] ;  /* 0x0000000003058984 */ /* 0x000e640000000800 */
[----:B-1----:R-:W-:-:S05]  /*0280*/  @!P0 FADD R0, R0, R5 ;  /* 0x0000000500008221 */ /* 0x002fca0000000000 */
[----:B------:R1:W-:Y:S01]  /*0290*/  @!P0 STS [R3], R0 ;  /* 0x0000000003008388 */ /* 0x0003e20000000800 */
[----:B------:R-:W-:Y:S06]  /*02a0*/  BAR.SYNC.DEFER_BLOCKING 0x0 ;  /* 0x0000000000007b1d */ /* 0x000fec0000010000 */
[----:B------:R-:W-:Y:S05]  /*02b0*/  BRA.U UP0, `(.L_x_4) ;  /* 0xfffffffd00d87547 */ /* 0x000fea000b83ffff */
.L_x_3:
[----:B------:R-:W-:Y:S05]  /*02c0*/  @P1 EXIT ;  /* 0x000000000000194d */ /* 0x000fea0003800000 */
[----:B------:R-:W2:Y:S01]  /*02d0*/  S2UR UR5, SR_CgaCtaId ;  /* 0x00000000000579c3 */ /* 0x000ea20000008800 */
[----:B------:R-:W-:-:S07]  /*02e0*/  UMOV UR4, 0x400 ;  /* 0x0000040000047882 */ /* 0x000fce0000000000 */
[----:B01----:R-:W0:Y:S01]  /*02f0*/  LDC.64 R2, c[0x0][0x390] ;  /* 0x0000e400ff027b82 */ /* 0x003e220000000a00 */
[----:B--2---:R-:W-:Y:S01]  /*0300*/  ULEA UR4, UR5, UR4, 0x18 ;  /* 0x0000000405047291 */ /* 0x004fe2000f8ec0ff */
[----:B0-----:R-:W-:-:S08]  /*0310*/  IMAD.WIDE.U32 R2, R13, 0x4, R2 ;  /* 0x000000040d027825 */ /* 0x001fd000078e0002 */
[----:B------:R-:W0:Y:S04]  /*0320*/  LDS R5, [UR4] ;  /* 0x00000004ff057984 */ /* 0x000e280008000800 */
[----:B0-----:R-:W-:Y:S01]  /*0330*/  STG.E desc[UR8][R2.64], R5 ;  /* 0x0000000502007986 */ /* 0x001fe2000c101908 */
[----:B------:R-:W-:Y:S05]  /*0340*/  EXIT ;  /* 0x000000000000794d */ /* 0x000fea0003800000 */
.L_x_5:
[----:B------:R-:W-:-:S00]  /*0350*/  BRA `(.L_x_5) ;  /* 0xfffffffc00fc7947 */ /* 0x000fc0000383ffff */
[----:B------:R-:W-:-:S00]  /*0360*/  NOP ;  /* 0x0000000000007918 */ /* 0x000fc00000000000 */
        /* <DEDUP_REMOVED lines=9> */
.L_x_6:


//--------------------- .nv.shared._Z3dotPfS_S_   --------------------------
	.section	.nv.shared._Z3dotPfS_S_,"aw",@nobits
	.sectionflags	@""
	.align	4
.nv.shared._Z3dotPfS_S_:
	.zero		1040


//--------------------- .nv.shared.reserved.0     --------------------------
	.section	.nv.shared.reserved.0,"aw",@nobits
	.weak		__nv_reservedSMEM_offset_0_alias
	.size		__nv_reservedSMEM_offset_0_alias, 0, 64
	.other		__nv_reservedSMEM_offset_0_alias,@"STO_CUDA_RESERVED_SHARED STV_DEFAULT"
__nv_reservedSMEM_offset_0_alias:
	.zero		0
	.zero		64


//--------------------- .nv.constant0._Z3dotPfS_S_ --------------------------
	.section	.nv.constant0._Z3dotPfS_S_,"a",@progbits
	.sectionflags	@""
	.align	4
.nv.constant0._Z3dotPfS_S_:
	.zero		920


//--------------------- SYMBOLS --------------------------

	.type		.nv.reservedSmem.offset0,@object
	.size		.nv.reservedSmem.offset0,0x4
	.type		.nv.reservedSmem.cap,@object
	.size		.nv.reservedSmem.cap,0x4
